	.headerflags	@"EF_CUDA_TEXMODE_UNIFIED EF_CUDA_64BIT_ADDRESS EF_CUDA_ACCELERATORS EF_CUDA_SM90 EF_CUDA_VIRTUAL_SM(EF_CUDA_SM90)"
	.elftype	@"ET_EXEC"


//--------------------- .nv.info                  --------------------------
	.section	.nv.info,"",@"SHT_CUDA_INFO"
	.align	4


	//----- nvinfo : EIATTR_REGCOUNT
	.align		4
        /*0000*/ 	.byte	0x04, 0x2f
        /*0002*/ 	.short	(.L_1 - .L_0)
	.align		4
.L_0:
        /*0004*/ 	.word	index@(triton_poi_fused_mul_sigmoid_28)
        /*0008*/ 	.word	0x0000000c


	//----- nvinfo : EIATTR_MIN_STACK_SIZE
	.align		4
.L_1:
        /*000c*/ 	.byte	0x04, 0x12
        /*000e*/ 	.short	(.L_3 - .L_2)
	.align		4
.L_2:
        /*0010*/ 	.word	index@(triton_poi_fused_mul_sigmoid_28)
        /*0014*/ 	.word	0x00000000


	//----- nvinfo : EIATTR_FRAME_SIZE
	.align		4
.L_3:
        /*0018*/ 	.byte	0x04, 0x11
        /*001a*/ 	.short	(.L_5 - .L_4)
	.align		4
.L_4:
        /*001c*/ 	.word	index@(triton_poi_fused_mul_sigmoid_28)
        /*0020*/ 	.word	0x00000000


	//----- nvinfo : EIATTR_MIN_STACK_SIZE
	.align		4
.L_5:
        /*0024*/ 	.byte	0x04, 0x12
        /*0026*/ 	.short	(.L_7 - .L_6)
	.align		4
.L_6:
        /*0028*/ 	.word	index@(triton_poi_fused_mul_sigmoid_28)
        /*002c*/ 	.word	0x00000000
.L_7:


//--------------------- .nv.info.triton_poi_fused_mul_sigmoid_28 --------------------------
	.section	.nv.info.triton_poi_fused_mul_sigmoid_28,"",@"SHT_CUDA_INFO"
	.sectionflags	@""
	.align	4


	//----- nvinfo : EIATTR_CUDA_API_VERSION
	.align		4
        /*0000*/ 	.byte	0x04, 0x37
        /*0002*/ 	.short	(.L_9 - .L_8)
.L_8:
        /*0004*/ 	.word	0x0000007c


	//----- nvinfo : EIATTR_KPARAM_INFO
	.align		4
.L_9:
        /*0008*/ 	.byte	0x04, 0x17
        /*000a*/ 	.short	(.L_11 - .L_10)
.L_10:
        /*000c*/ 	.word	0x00000000
        /*0010*/ 	.short	0x0002
        /*0012*/ 	.short	0x0010
        /*0014*/ 	.byte	0x00, 0xf0, 0x11, 0x00


	//----- nvinfo : EIATTR_KPARAM_INFO
	.align		4
.L_11:
        /*0018*/ 	.byte	0x04, 0x17
        /*001a*/ 	.short	(.L_13 - .L_12)
.L_12:
        /*001c*/ 	.word	0x00000000
        /*0020*/ 	.short	0x0001
        /*0022*/ 	.short	0x0008
        /*0024*/ 	.byte	0x00, 0xf4, 0x21, 0x00


	//----- nvinfo : EIATTR_KPARAM_INFO
	.align		4
.L_13:
        /*0028*/ 	.byte	0x04, 0x17
        /*002a*/ 	.short	(.L_15 - .L_14)
.L_14:
        /*002c*/ 	.word	0x00000000
        /*0030*/ 	.short	0x0000
        /*0032*/ 	.short	0x0000
        /*0034*/ 	.byte	0x00, 0xf4, 0x21, 0x00


	//----- nvinfo : EIATTR_SPARSE_MMA_MASK
	.align		4
.L_15:
        /*0038*/ 	.byte	0x03, 0x50
        /*003a*/ 	.short	0x0000


	//----- nvinfo : EIATTR_MAXREG_COUNT
	.align		4
        /*003c*/ 	.byte	0x03, 0x1b
        /*003e*/ 	.short	0x00ff


	//----- nvinfo : EIATTR_EXIT_INSTR_OFFSETS
	.align		4
        /*0040*/ 	.byte	0x04, 0x1c
        /*0042*/ 	.short	(.L_17 - .L_16)


	//   ....[0]....
.L_16:
        /*0044*/ 	.word	0x00000310


	//----- nvinfo : EIATTR_REQNTID
	.align		4
.L_17:
        /*0048*/ 	.byte	0x04, 0x10
        /*004a*/ 	.short	(.L_19 - .L_18)
.L_18:
        /*004c*/ 	.word	0x00000080
        /*0050*/ 	.word	0x00000001
        /*0054*/ 	.word	0x00000001


	//----- nvinfo : EIATTR_CBANK_PARAM_SIZE
	.align		4
.L_19:
        /*0058*/ 	.byte	0x03, 0x19
        /*005a*/ 	.short	0x0014


	//----- nvinfo : EIATTR_PARAM_CBANK
	.align		4
        /*005c*/ 	.byte	0x04, 0x0a
        /*005e*/ 	.short	(.L_21 - .L_20)
	.align		4
.L_20:
        /*0060*/ 	.word	index@(.nv.constant0.triton_poi_fused_mul_sigmoid_28)
        /*0064*/ 	.short	0x0210
        /*0066*/ 	.short	0x0014


	//----- nvinfo : EIATTR_SW_WAR
	.align		4
.L_21:
        /*0068*/ 	.byte	0x04, 0x36
        /*006a*/ 	.short	(.L_23 - .L_22)
.L_22:
        /*006c*/ 	.word	0x00000008
.L_23:


//--------------------- .nv.callgraph             --------------------------
	.section	.nv.callgraph,"",@"SHT_CUDA_CALLGRAPH"
	.align	4
	.sectionentsize	8
	.align		4
        /*0000*/ 	.word	0x00000000
	.align		4
        /*0004*/ 	.word	0xffffffff
	.align		4
        /*0008*/ 	.word	0x00000000
	.align		4
        /*000c*/ 	.word	0xfffffffe
	.align		4
        /*0010*/ 	.word	0x00000000
	.align		4
        /*0014*/ 	.word	0xfffffffd
	.align		4
        /*0018*/ 	.word	0x00000000
	.align		4
        /*001c*/ 	.word	0xfffffffc


//--------------------- .text.triton_poi_fused_mul_sigmoid_28 --------------------------
	.section	.text.triton_poi_fused_mul_sigmoid_28,"ax",@progbits
	.align	128
        .global         triton_poi_fused_mul_sigmoid_28
        .type           triton_poi_fused_mul_sigmoid_28,@function
        .size           triton_poi_fused_mul_sigmoid_28,(.L_x_1 - triton_poi_fused_mul_sigmoid_28)
        .other          triton_poi_fused_mul_sigmoid_28,@"STO_CUDA_ENTRY STV_DEFAULT"
triton_poi_fused_mul_sigmoid_28:
.text.triton_poi_fused_mul_sigmoid_28:
[----:B------:R-:W-:Y:S01]  /*0000*/  LDC R1, c[0x0][0x28] ;  /* 0x00000a00ff017b82 */ /* 0x000fe20000000800 */
[----:B------:R-:W1:Y:S01]  /*0010*/  S2R R0, SR_TID.X ;  /* 0x0000000000007919 */ /* 0x000e620000002100 */
[----:B------:R-:W-:Y:S01]  /*0020*/  ULDC.64 UR4, c[0x0][0x208] ;  /* 0x0000820000047ab9 */ /* 0x000fe20000000a00 */
[----:B------:R-:W2:Y:S01]  /*0030*/  S2R R3, SR_CTAID.X ;  /* 0x0000000000037919 */ /* 0x000ea20000002500 */
[----:B-1----:R-:W-:-:S04]  /*0040*/  SHF.L.U32 R0, R0, 0x1, RZ ;  /* 0x0000000100007819 */ /* 0x002fc800000006ff */
[----:B------:R-:W-:-:S04]  /*0050*/  LOP3.LUT R0, R0, 0xfe, RZ, 0xc0, !PT ;  /* 0x000000fe00007812 */ /* 0x000fc800078ec0ff */
[----:B--2---:R-:W-:Y:S02]  /*0060*/  LEA R0, R3, R0, 0x8 ;  /* 0x0000000003007211 */ /* 0x004fe400078e40ff */
[----:B------:R-:W1:Y:S02]  /*0070*/  LDC.64 R2, c[0x0][0x210] ;  /* 0x00008400ff027b82 */ /* 0x000e640000000a00 */
[----:B------:R-:W-:-:S04]  /*0080*/  SHF.R.S32.HI R5, RZ, 0x1f, R0 ;  /* 0x0000001fff057819 */ /* 0x000fc80000011400 */
[----:B------:R-:W-:-:S04]  /*0090*/  LEA.HI R5, R5, R0, RZ, 0x9 ;  /* 0x0000000005057211 */ /* 0x000fc800078f48ff */
[C---:B------:R-:W-:Y:S02]  /*00a0*/  SHF.L.U32 R4, R5.reuse, 0x1, RZ ;  /* 0x0000000105047819 */ /* 0x040fe400000006ff */
[----:B------:R-:W-:Y:S02]  /*00b0*/  LOP3.LUT R5, R5, 0xfffffe00, RZ, 0xc0, !PT ;  /* 0xfffffe0005057812 */ /* 0x000fe400078ec0ff */
[----:B------:R-:W-:-:S04]  /*00c0*/  LOP3.LUT R4, R4, 0xfffffc00, RZ, 0xc0, !PT ;  /* 0xfffffc0004047812 */ /* 0x000fc800078ec0ff */
[----:B------:R-:W-:-:S04]  /*00d0*/  IADD3 R7, R4, R0, -R5 ;  /* 0x0000000004077210 */ /* 0x000fc80007ffe805 */
[----:B------:R-:W-:-:S05]  /*00e0*/  IADD3 R5, R7, 0x200, RZ ;  /* 0x0000020007057810 */ /* 0x000fca0007ffe0ff */
[----:B-1----:R-:W-:-:S06]  /*00f0*/  IMAD.WIDE R4, R5, 0x4, R2 ;  /* 0x0000000405047825 */ /* 0x002fcc00078e0202 */
[----:B------:R-:W2:Y:S01]  /*0100*/  LDG.E.64 R4, desc[UR4][R4.64] ;  /* 0x0000000404047981 */ /* 0x000ea2000c1e1b00 */
[----:B------:R-:W-:-:S06]  /*0110*/  IMAD.WIDE R2, R7, 0x4, R2 ;  /* 0x0000000407027825 */ /* 0x000fcc00078e0202 */
[----:B------:R-:W3:Y:S01]  /*0120*/  LDG.E.64 R2, desc[UR4][R2.64] ;  /* 0x0000000402027981 */ /* 0x000ee2000c1e1b00 */
[----:B--2---:R-:W-:-:S04]  /*0130*/  FADD R6, RZ, -R4 ;  /* 0x80000004ff067221 */ /* 0x004fc80000000000 */
[----:B------:R-:W-:Y:S01]  /*0140*/  FMUL R7, R6, 1.4426950216293334961 ;  /* 0x3fb8aa3b06077820 */ /* 0x000fe20000400000 */
[----:B------:R-:W-:-:S04]  /*0150*/  FADD R6, RZ, -R5 ;  /* 0x80000005ff067221 */ /* 0x000fc80000000000 */
[----:B------:R-:W-:Y:S01]  /*0160*/  FMUL R8, R6, 1.4426950216293334961 ;  /* 0x3fb8aa3b06087820 */ /* 0x000fe20000400000 */
[----:B------:R-:W-:-:S04]  /*0170*/  FSETP.GEU.AND P0, PT, R7, -126, PT ;  /* 0xc2fc00000700780b */ /* 0x000fc80003f0e000 */
[----:B------:R-:W-:-:S09]  /*0180*/  FSETP.GEU.AND P1, PT, R8, -126, PT ;  /* 0xc2fc00000800780b */ /* 0x000fd20003f2e000 */
[----:B------:R-:W-:-:S04]  /*0190*/  @!P0 FMUL R7, R7, 0.5 ;  /* 0x3f00000007078820 */ /* 0x000fc80000400000 */
[----:B------:R-:W-:Y:S01]  /*01a0*/  @!P1 FMUL R8, R8, 0.5 ;  /* 0x3f00000008089820 */ /* 0x000fe20000400000 */
[----:B------:R-:W1:Y:S08]  /*01b0*/  MUFU.EX2 R6, R7 ;  /* 0x0000000700067308 */ /* 0x000e700000000800 */
[----:B------:R2:W4:Y:S01]  /*01c0*/  MUFU.EX2 R4, R8 ;  /* 0x0000000800047308 */ /* 0x0005220000000800 */
[----:B-1----:R-:W-:Y:S01]  /*01d0*/  @!P0 FMUL R6, R6, R6 ;  /* 0x0000000606068220 */ /* 0x002fe20000400000 */
[----:B--2---:R-:W-:-:S03]  /*01e0*/  HFMA2.MMA R8, -RZ, RZ, 1.625, 0 ;  /* 0x3e800000ff087435 */ /* 0x004fc600000001ff */
[----:B------:R-:W-:Y:S01]  /*01f0*/  FADD R6, R6, 1 ;  /* 0x3f80000006067421 */ /* 0x000fe20000000000 */
[----:B----4-:R-:W-:-:S04]  /*0200*/  @!P1 FMUL R4, R4, R4 ;  /* 0x0000000404049220 */ /* 0x010fc80000400000 */
[----:B------:R-:W-:Y:S01]  /*0210*/  FSETP.GT.AND P0, PT, R6, 8.50705917302346158658e+37, PT ;  /* 0x7e8000000600780b */ /* 0x000fe20003f04000 */
[----:B------:R-:W-:-:S03]  /*0220*/  FADD R9, R4, 1 ;  /* 0x3f80000004097421 */ /* 0x000fc60000000000 */
[----:B------:R-:W-:Y:S01]  /*0230*/  FSEL R7, R8, 1, P0 ;  /* 0x3f80000008077808 */ /* 0x000fe20000000000 */
[----:B------:R-:W1:Y:S01]  /*0240*/  LDC.64 R4, c[0x0][0x218] ;  /* 0x00008600ff047b82 */ /* 0x000e620000000a00 */
[----:B------:R-:W-:-:S04]  /*0250*/  FSETP.GT.AND P1, PT, R9, 8.50705917302346158658e+37, PT ;  /* 0x7e8000000900780b */ /* 0x000fc80003f24000 */
[----:B------:R-:W-:-:S03]  /*0260*/  FSEL R8, R8, 1, P1 ;  /* 0x3f80000008087808 */ /* 0x000fc60000800000 */
[----:B------:R-:W-:-:S06]  /*0270*/  @P0 FMUL R6, R6, 0.25 ;  /* 0x3e80000006060820 */ /* 0x000fcc0000400000 */
[----:B------:R-:W2:Y:S01]  /*0280*/  MUFU.RCP R6, R6 ;  /* 0x0000000600067308 */ /* 0x000ea20000001000 */
[----:B------:R-:W-:-:S07]  /*0290*/  @P1 FMUL R9, R9, 0.25 ;  /* 0x3e80000009091820 */ /* 0x000fce0000400000 */
[----:B------:R-:W4:Y:S01]  /*02a0*/  MUFU.RCP R9, R9 ;  /* 0x0000000900097308 */ /* 0x000f220000001000 */
[----:B-1----:R-:W-:-:S04]  /*02b0*/  IMAD.WIDE R4, R0, 0x4, R4 ;  /* 0x0000000400047825 */ /* 0x002fc800078e0204 */
[----:B--2---:R-:W-:-:S04]  /*02c0*/  FMUL R7, R6, R7 ;  /* 0x0000000706077220 */ /* 0x004fc80000400000 */
[----:B---3--:R-:W-:Y:S01]  /*02d0*/  FMUL R2, R2, R7 ;  /* 0x0000000702027220 */ /* 0x008fe20000400000 */
[----:B----4-:R-:W-:-:S04]  /*02e0*/  FMUL R8, R9, R8 ;  /* 0x0000000809087220 */ /* 0x010fc80000400000 */
[----:B------:R-:W-:-:S05]  /*02f0*/  FMUL R3, R3, R8 ;  /* 0x0000000803037220 */ /* 0x000fca0000400000 */
[----:B------:R-:W-:Y:S01]  /*0300*/  STG.E.64 desc[UR4][R4.64], R2 ;  /* 0x0000000204007986 */ /* 0x000fe2000c101b04 */
[----:B------:R-:W-:Y:S05]  /*0310*/  EXIT ;  /* 0x000000000000794d */ /* 0x000fea0003800000 */
.L_x_0:
[----:B------:R-:W-:-:S00]  /*0320*/  BRA `(.L_x_0) ;  /* 0xfffffffc00fc7947 */ /* 0x000fc0000383ffff */
[----:B------:R-:W-:-:S00]  /*0330*/  NOP ;  /* 0x0000000000007918 */ /* 0x000fc00000000000 */
        /* <DEDUP_REMOVED lines=12> */
.L_x_1:


//--------------------- .nv.constant0.triton_poi_fused_mul_sigmoid_28 --------------------------
	.section	.nv.constant0.triton_poi_fused_mul_sigmoid_28,"a",@progbits
	.sectionflags	@""
	.align	4
.nv.constant0.triton_poi_fused_mul_sigmoid_28:
	.zero		548
